	.headerflags	@"EF_CUDA_TEXMODE_UNIFIED EF_CUDA_64BIT_ADDRESS EF_CUDA_ACCELERATORS EF_CUDA_SM90 EF_CUDA_VIRTUAL_SM(EF_CUDA_SM90)"
	.elftype	@"ET_EXEC"


//--------------------- .nv.info                  --------------------------
	.section	.nv.info,"",@"SHT_CUDA_INFO"
	.align	4


	//----- nvinfo : EIATTR_REGCOUNT
	.align		4
        /*0000*/ 	.byte	0x04, 0x2f
        /*0002*/ 	.short	(.L_3 - .L_2)
	.align		4
.L_2:
        /*0004*/ 	.word	index@(triton_poi_fused__native_batch_norm_legit_no_training_add_relu_10)
        /*0008*/ 	.word	0x0000001a


	//----- nvinfo : EIATTR_MIN_STACK_SIZE
	.align		4
.L_3:
        /*000c*/ 	.byte	0x04, 0x12
        /*000e*/ 	.short	(.L_5 - .L_4)
	.align		4
.L_4:
        /*0010*/ 	.word	index@(triton_poi_fused__native_batch_norm_legit_no_training_add_relu_10)
        /*0014*/ 	.word	0x00000000


	//----- nvinfo : EIATTR_FRAME_SIZE
	.align		4
.L_5:
        /*0018*/ 	.byte	0x04, 0x11
        /*001a*/ 	.short	(.L_7 - .L_6)
	.align		4
.L_6:
        /*001c*/ 	.word	index@(triton_poi_fused__native_batch_norm_legit_no_training_add_relu_10)
        /*0020*/ 	.word	0x00000000


	//----- nvinfo : EIATTR_MIN_STACK_SIZE
	.align		4
.L_7:
        /*0024*/ 	.byte	0x04, 0x12
        /*0026*/ 	.short	(.L_9 - .L_8)
	.align		4
.L_8:
        /*0028*/ 	.word	index@(triton_poi_fused__native_batch_norm_legit_no_training_add_relu_10)
        /*002c*/ 	.word	0x00000000
.L_9:


//--------------------- .nv.info.triton_poi_fused__native_batch_norm_legit_no_training_add_relu_10 --------------------------
	.section	.nv.info.triton_poi_fused__native_batch_norm_legit_no_training_add_relu_10,"",@"SHT_CUDA_INFO"
	.sectionflags	@""
	.align	4


	//----- nvinfo : EIATTR_CUDA_API_VERSION
	.align		4
        /*0000*/ 	.byte	0x04, 0x37
        /*0002*/ 	.short	(.L_11 - .L_10)
.L_10:
        /*0004*/ 	.word	0x0000007c


	//----- nvinfo : EIATTR_KPARAM_INFO
	.align		4
.L_11:
        /*0008*/ 	.byte	0x04, 0x17
        /*000a*/ 	.short	(.L_13 - .L_12)
.L_12:
        /*000c*/ 	.word	0x00000000
        /*0010*/ 	.short	0x000b
        /*0012*/ 	.short	0x0058
        /*0014*/ 	.byte	0x00, 0xf0, 0x11, 0x00


	//----- nvinfo : EIATTR_KPARAM_INFO
	.align		4
.L_13:
        /*0018*/ 	.byte	0x04, 0x17
        /*001a*/ 	.short	(.L_15 - .L_14)
.L_14:
        /*001c*/ 	.word	0x00000000
        /*0020*/ 	.short	0x000a
        /*0022*/ 	.short	0x0050
        /*0024*/ 	.byte	0x00, 0xf4, 0x21, 0x00


	//----- nvinfo : EIATTR_KPARAM_INFO
	.align		4
.L_15:
        /*0028*/ 	.byte	0x04, 0x17
        /*002a*/ 	.short	(.L_17 - .L_16)
.L_16:
        /*002c*/ 	.word	0x00000000
        /*0030*/ 	.short	0x0009
        /*0032*/ 	.short	0x0048
        /*0034*/ 	.byte	0x00, 0xf4, 0x21, 0x00


	//----- nvinfo : EIATTR_KPARAM_INFO
	.align		4
.L_17:
        /*0038*/ 	.byte	0x04, 0x17
        /*003a*/ 	.short	(.L_19 - .L_18)
.L_18:
        /*003c*/ 	.word	0x00000000
        /*0040*/ 	.short	0x0008
        /*0042*/ 	.short	0x0040
        /*0044*/ 	.byte	0x00, 0xf4, 0x21, 0x00


	//----- nvinfo : EIATTR_KPARAM_INFO
	.align		4
.L_19:
        /*0048*/ 	.byte	0x04, 0x17
        /*004a*/ 	.short	(.L_21 - .L_20)
.L_20:
        /*004c*/ 	.word	0x00000000
        /*0050*/ 	.short	0x0007
        /*0052*/ 	.short	0x0038
        /*0054*/ 	.byte	0x00, 0xf4, 0x21, 0x00


	//----- nvinfo : EIATTR_KPARAM_INFO
	.align		4
.L_21:
        /*0058*/ 	.byte	0x04, 0x17
        /*005a*/ 	.short	(.L_23 - .L_22)
.L_22:
        /*005c*/ 	.word	0x00000000
        /*0060*/ 	.short	0x0006
        /*0062*/ 	.short	0x0030
        /*0064*/ 	.byte	0x00, 0xf4, 0x21, 0x00


	//----- nvinfo : EIATTR_KPARAM_INFO
	.align		4
.L_23:
        /*0068*/ 	.byte	0x04, 0x17
        /*006a*/ 	.short	(.L_25 - .L_24)
.L_24:
        /*006c*/ 	.word	0x00000000
        /*0070*/ 	.short	0x0005
        /*0072*/ 	.short	0x0028
        /*0074*/ 	.byte	0x00, 0xf4, 0x21, 0x00


	//----- nvinfo : EIATTR_KPARAM_INFO
	.align		4
.L_25:
        /*0078*/ 	.byte	0x04, 0x17
        /*007a*/ 	.short	(.L_27 - .L_26)
.L_26:
        /*007c*/ 	.word	0x00000000
        /*0080*/ 	.short	0x0004
        /*0082*/ 	.short	0x0020
        /*0084*/ 	.byte	0x00, 0xf4, 0x21, 0x00


	//----- nvinfo : EIATTR_KPARAM_INFO
	.align		4
.L_27:
        /*0088*/ 	.byte	0x04, 0x17
        /*008a*/ 	.short	(.L_29 - .L_28)
.L_28:
        /*008c*/ 	.word	0x00000000
        /*0090*/ 	.short	0x0003
        /*0092*/ 	.short	0x0018
        /*0094*/ 	.byte	0x00, 0xf4, 0x21, 0x00


	//----- nvinfo : EIATTR_KPARAM_INFO
	.align		4
.L_29:
        /*0098*/ 	.byte	0x04, 0x17
        /*009a*/ 	.short	(.L_31 - .L_30)
.L_30:
        /*009c*/ 	.word	0x00000000
        /*00a0*/ 	.short	0x0002
        /*00a2*/ 	.short	0x0010
        /*00a4*/ 	.byte	0x00, 0xf4, 0x21, 0x00


	//----- nvinfo : EIATTR_KPARAM_INFO
	.align		4
.L_31:
        /*00a8*/ 	.byte	0x04, 0x17
        /*00aa*/ 	.short	(.L_33 - .L_32)
.L_32:
        /*00ac*/ 	.word	0x00000000
        /*00b0*/ 	.short	0x0001
        /*00b2*/ 	.short	0x0008
        /*00b4*/ 	.byte	0x00, 0xf4, 0x21, 0x00


	//----- nvinfo : EIATTR_KPARAM_INFO
	.align		4
.L_33:
        /*00b8*/ 	.byte	0x04, 0x17
        /*00ba*/ 	.short	(.L_35 - .L_34)
.L_34:
        /*00bc*/ 	.word	0x00000000
        /*00c0*/ 	.short	0x0000
        /*00c2*/ 	.short	0x0000
        /*00c4*/ 	.byte	0x00, 0xf4, 0x21, 0x00


	//----- nvinfo : EIATTR_SPARSE_MMA_MASK
	.align		4
.L_35:
        /*00c8*/ 	.byte	0x03, 0x50
        /*00ca*/ 	.short	0x0000


	//----- nvinfo : EIATTR_MAXREG_COUNT
	.align		4
        /*00cc*/ 	.byte	0x03, 0x1b
        /*00ce*/ 	.short	0x00ff


	//----- nvinfo : EIATTR_EXIT_INSTR_OFFSETS
	.align		4
        /*00d0*/ 	.byte	0x04, 0x1c
        /*00d2*/ 	.short	(.L_37 - .L_36)


	//   ....[0]....
.L_36:
        /*00d4*/ 	.word	0x00000570


	//----- nvinfo : EIATTR_REQNTID
	.align		4
.L_37:
        /*00d8*/ 	.byte	0x04, 0x10
        /*00da*/ 	.short	(.L_39 - .L_38)
.L_38:
        /*00dc*/ 	.word	0x00000100
        /*00e0*/ 	.word	0x00000001
        /*00e4*/ 	.word	0x00000001


	//----- nvinfo : EIATTR_CBANK_PARAM_SIZE
	.align		4
.L_39:
        /*00e8*/ 	.byte	0x03, 0x19
        /*00ea*/ 	.short	0x005c


	//----- nvinfo : EIATTR_PARAM_CBANK
	.align		4
        /*00ec*/ 	.byte	0x04, 0x0a
        /*00ee*/ 	.short	(.L_41 - .L_40)
	.align		4
.L_40:
        /*00f0*/ 	.word	index@(.nv.constant0.triton_poi_fused__native_batch_norm_legit_no_training_add_relu_10)
        /*00f4*/ 	.short	0x0210
        /*00f6*/ 	.short	0x005c


	//----- nvinfo : EIATTR_SW_WAR
	.align		4
.L_41:
        /*00f8*/ 	.byte	0x04, 0x36
        /*00fa*/ 	.short	(.L_43 - .L_42)
.L_42:
        /*00fc*/ 	.word	0x00000008
.L_43:


//--------------------- .nv.callgraph             --------------------------
	.section	.nv.callgraph,"",@"SHT_CUDA_CALLGRAPH"
	.align	4
	.sectionentsize	8
	.align		4
        /*0000*/ 	.word	0x00000000
	.align		4
        /*0004*/ 	.word	0xffffffff
	.align		4
        /*0008*/ 	.word	0x00000000
	.align		4
        /*000c*/ 	.word	0xfffffffe
	.align		4
        /*0010*/ 	.word	0x00000000
	.align		4
        /*0014*/ 	.word	0xfffffffd
	.align		4
        /*0018*/ 	.word	0x00000000
	.align		4
        /*001c*/ 	.word	0xfffffffc


//--------------------- .nv.constant4             --------------------------
	.section	.nv.constant4,"a",@progbits
	.align	8
	.align		8
.nv.constant4:
        /*0000*/ 	.dword	_$_str
	.align		8
        /*0008*/ 	.dword	_$_str_$_2


//--------------------- .text.triton_poi_fused__native_batch_norm_legit_no_training_add_relu_10 --------------------------
	.section	.text.triton_poi_fused__native_batch_norm_legit_no_training_add_relu_10,"ax",@progbits
	.align	128
        .global         triton_poi_fused__native_batch_norm_legit_no_training_add_relu_10
        .type           triton_poi_fused__native_batch_norm_legit_no_training_add_relu_10,@function
        .size           triton_poi_fused__native_batch_norm_legit_no_training_add_relu_10,(.L_x_1 - triton_poi_fused__native_batch_norm_legit_no_training_add_relu_10)
        .other          triton_poi_fused__native_batch_norm_legit_no_training_add_relu_10,@"STO_CUDA_ENTRY STV_DEFAULT"
triton_poi_fused__native_batch_norm_legit_no_training_add_relu_10:
.text.triton_poi_fused__native_batch_norm_legit_no_training_add_relu_10:
[----:B------:R-:W-:Y:S01]  /*0000*/  LDC R1, c[0x0][0x28] ;  /* 0x00000a00ff017b82 */ /* 0x000fe20000000800 */
[----:B------:R-:W1:Y:S07]  /*0010*/  S2R R0, SR_TID.X ;  /* 0x0000000000007919 */ /* 0x000e6e0000002100 */
[----:B------:R-:W2:Y:S01]  /*0020*/  LDC.64 R16, c[0x0][0x250] ;  /* 0x00009400ff107b82 */ /* 0x000ea20000000a00 */
[----:B------:R-:W-:Y:S01]  /*0030*/  ULDC.64 UR4, c[0x0][0x208] ;  /* 0x0000820000047ab9 */ /* 0x000fe20000000a00 */
[----:B------:R-:W3:Y:S06]  /*0040*/  S2R R5, SR_CTAID.X ;  /* 0x0000000000057919 */ /* 0x000eec0000002500 */
[----:B------:R-:W4:Y:S08]  /*0050*/  LDC.64 R18, c[0x0][0x248] ;  /* 0x00009200ff127b82 */ /* 0x000f300000000a00 */
[----:B------:R-:W5:Y:S08]  /*0060*/  LDC.64 R22, c[0x0][0x218] ;  /* 0x00008600ff167b82 */ /* 0x000f700000000a00 */
[----:B------:R-:W4:Y:S01]  /*0070*/  LDC.64 R8, c[0x0][0x240] ;  /* 0x00009000ff087b82 */ /* 0x000f220000000a00 */
[----:B-1----:R-:W-:-:S07]  /*0080*/  SHF.L.U32 R0, R0, 0x1, RZ ;  /* 0x0000000100007819 */ /* 0x002fce00000006ff */
[----:B------:R-:W1:Y:S01]  /*0090*/  LDC.64 R20, c[0x0][0x220] ;  /* 0x00008800ff147b82 */ /* 0x000e620000000a00 */
[----:B---3--:R-:W-:Y:S02]  /*00a0*/  SHF.R.S32.HI R3, RZ, 0x16, R5 ;  /* 0x00000016ff037819 */ /* 0x008fe40000011405 */
[----:B------:R-:W-:Y:S02]  /*00b0*/  LOP3.LUT R0, R0, 0x1fe, RZ, 0xc0, !PT ;  /* 0x000001fe00007812 */ /* 0x000fe400078ec0ff */
[----:B------:R-:W-:-:S03]  /*00c0*/  SGXT R3, R3, 0x1 ;  /* 0x000000010303781a */ /* 0x000fc60000000200 */
[----:B------:R-:W3:Y:S01]  /*00d0*/  LDC.64 R14, c[0x0][0x230] ;  /* 0x00008c00ff0e7b82 */ /* 0x000ee20000000a00 */
[----:B------:R-:W-:-:S04]  /*00e0*/  LEA R12, R5, R0, 0x9 ;  /* 0x00000000050c7211 */ /* 0x000fc800078e48ff */
[----:B------:R-:W-:-:S03]  /*00f0*/  LEA.HI R3, R3, R12, RZ, 0x6 ;  /* 0x0000000c03037211 */ /* 0x000fc600078f30ff */
[----:B------:R-:W1:Y:S01]  /*0100*/  LDC.64 R4, c[0x0][0x228] ;  /* 0x00008a00ff047b82 */ /* 0x000e620000000a00 */
[--C-:B------:R-:W-:Y:S02]  /*0110*/  SHF.R.S32.HI R13, RZ, 0x6, R3.reuse ;  /* 0x00000006ff0d7819 */ /* 0x100fe40000011403 */
[----:B------:R-:W-:-:S04]  /*0120*/  SHF.R.S32.HI R0, RZ, 0x1f, R3 ;  /* 0x0000001fff007819 */ /* 0x000fc80000011403 */
[----:B------:R-:W-:Y:S01]  /*0130*/  LEA.HI R0, R0, R13, RZ, 0x9 ;  /* 0x0000000d00007211 */ /* 0x000fe200078f48ff */
[----:B------:R-:W3:Y:S03]  /*0140*/  LDC.64 R10, c[0x0][0x238] ;  /* 0x00008e00ff0a7b82 */ /* 0x000ee60000000a00 */
[----:B------:R-:W-:-:S04]  /*0150*/  LOP3.LUT R0, R0, 0xfffffe00, RZ, 0xc0, !PT ;  /* 0xfffffe0000007812 */ /* 0x000fc800078ec0ff */
[----:B------:R-:W-:Y:S01]  /*0160*/  IADD3 R13, R13, -R0, RZ ;  /* 0x800000000d0d7210 */ /* 0x000fe20007ffe0ff */
[----:B------:R-:W3:Y:S04]  /*0170*/  LDC.64 R6, c[0x0][0x258] ;  /* 0x00009600ff067b82 */ /* 0x000ee80000000a00 */
[----:B--2---:R-:W-:-:S04]  /*0180*/  IMAD.WIDE R16, R13, 0x4, R16 ;  /* 0x000000040d107825 */ /* 0x004fc800078e0210 */
[C---:B01----:R-:W-:Y:S01]  /*0190*/  IMAD.WIDE R4, R13.reuse, 0x4, R4 ;  /* 0x000000040d047825 */ /* 0x043fe200078e0204 */
[----:B------:R-:W0:Y:S01]  /*01a0*/  LDC.64 R2, c[0x0][0x260] ;  /* 0x00009800ff027b82 */ /* 0x000e220000000a00 */
[----:B------:R-:W2:Y:S04]  /*01b0*/  LDG.E.EL R16, desc[UR4][R16.64] ;  /* 0x0000000410107981 */ /* 0x000ea8000c2e1900 */
[----:B------:R5:W2:Y:S01]  /*01c0*/  LDG.E.EL R0, desc[UR4][R4.64] ;  /* 0x0000000404007981 */ /* 0x000aa2000c2e1900 */
[----:B----4-:R-:W-:-:S04]  /*01d0*/  IMAD.WIDE R18, R13, 0x4, R18 ;  /* 0x000000040d127825 */ /* 0x010fc800078e0212 */
[C---:B------:R-:W-:Y:S02]  /*01e0*/  IMAD.WIDE R8, R12.reuse, 0x4, R8 ;  /* 0x000000040c087825 */ /* 0x040fe400078e0208 */
[----:B------:R-:W4:Y:S02]  /*01f0*/  LDG.E.EL R18, desc[UR4][R18.64] ;  /* 0x0000000412127981 */ /* 0x000f24000c2e1900 */
[C---:B------:R-:W-:Y:S02]  /*0200*/  IMAD.WIDE R20, R13.reuse, 0x4, R20 ;  /* 0x000000040d147825 */ /* 0x040fe400078e0214 */
[----:B------:R-:W4:Y:S02]  /*0210*/  LDG.E.64 R8, desc[UR4][R8.64] ;  /* 0x0000000408087981 */ /* 0x000f24000c1e1b00 */
[----:B-----5:R-:W-:Y:S02]  /*0220*/  IMAD.WIDE R4, R12, 0x4, R22 ;  /* 0x000000040c047825 */ /* 0x020fe400078e0216 */
[----:B------:R-:W5:Y:S02]  /*0230*/  LDG.E.EL R17, desc[UR4][R20.64] ;  /* 0x0000000414117981 */ /* 0x000f64000c2e1900 */
[----:B---3--:R-:W-:-:S02]  /*0240*/  IMAD.WIDE R14, R13, 0x4, R14 ;  /* 0x000000040d0e7825 */ /* 0x008fc400078e020e */
[----:B------:R-:W5:Y:S02]  /*0250*/  LDG.E.64 R4, desc[UR4][R4.64] ;  /* 0x0000000404047981 */ /* 0x000f64000c1e1b00 */
[C---:B------:R-:W-:Y:S02]  /*0260*/  IMAD.WIDE R10, R13.reuse, 0x4, R10 ;  /* 0x000000040d0a7825 */ /* 0x040fe400078e020a */
[----:B------:R-:W3:Y:S02]  /*0270*/  LDG.E.EL R14, desc[UR4][R14.64] ;  /* 0x000000040e0e7981 */ /* 0x000ee4000c2e1900 */
[C---:B------:R-:W-:Y:S02]  /*0280*/  IMAD.WIDE R6, R13.reuse, 0x4, R6 ;  /* 0x000000040d067825 */ /* 0x040fe400078e0206 */
[----:B------:R-:W3:Y:S02]  /*0290*/  LDG.E.EL R11, desc[UR4][R10.64] ;  /* 0x000000040a0b7981 */ /* 0x000ee4000c2e1900 */
[----:B0-----:R-:W-:-:S02]  /*02a0*/  IMAD.WIDE R2, R13, 0x4, R2 ;  /* 0x000000040d027825 */ /* 0x001fc400078e0202 */
[----:B------:R0:W3:Y:S04]  /*02b0*/  LDG.E.EL R6, desc[UR4][R6.64] ;  /* 0x0000000406067981 */ /* 0x0000e8000c2e1900 */
[----:B------:R1:W3:Y:S01]  /*02c0*/  LDG.E.EL R13, desc[UR4][R2.64] ;  /* 0x00000004020d7981 */ /* 0x0002e2000c2e1900 */
[----:B0-----:R-:W-:Y:S01]  /*02d0*/  HFMA2.MMA R7, -RZ, RZ, 1.625, 0 ;  /* 0x3e800000ff077435 */ /* 0x001fe200000001ff */
[----:B-1----:R-:W0:Y:S02]  /*02e0*/  LDC.64 R2, c[0x0][0x210] ;  /* 0x00008400ff027b82 */ /* 0x002e240000000a00 */
[----:B0-----:R-:W-:-:S04]  /*02f0*/  IMAD.WIDE R2, R12, 0x4, R2 ;  /* 0x000000040c027825 */ /* 0x001fc800078e0202 */
[----:B--2---:R-:W-:Y:S01]  /*0300*/  FADD R16, R16, 9.9999997473787516356e-06 ;  /* 0x3727c5ac10107421 */ /* 0x004fe20000000000 */
[----:B------:R-:W-:-:S03]  /*0310*/  FADD R0, R0, 9.9999997473787516356e-06 ;  /* 0x3727c5ac00007421 */ /* 0x000fc60000000000 */
[----:B------:R-:W0:Y:S08]  /*0320*/  MUFU.SQRT R20, R16 ;  /* 0x0000001000147308 */ /* 0x000e300000002000 */
[----:B------:R-:W1:Y:S01]  /*0330*/  MUFU.SQRT R19, R0 ;  /* 0x0000000000137308 */ /* 0x000e620000002000 */
[C---:B0-----:R-:W-:Y:S02]  /*0340*/  FSETP.GT.AND P1, PT, R20.reuse, 8.50705917302346158658e+37, PT ;  /* 0x7e8000001400780b */ /* 0x041fe40003f24000 */
[----:B------:R-:W-:-:S02]  /*0350*/  FSETP.GEU.AND P3, PT, R20, 1.175494350822287508e-38, PT ;  /* 0x008000001400780b */ /* 0x000fc40003f6e000 */
[C---:B-1----:R-:W-:Y:S02]  /*0360*/  FSETP.GT.AND P0, PT, R19.reuse, 8.50705917302346158658e+37, PT ;  /* 0x7e8000001300780b */ /* 0x042fe40003f04000 */
[----:B------:R-:W-:-:S07]  /*0370*/  FSETP.GEU.AND P2, PT, R19, 1.175494350822287508e-38, PT ;  /* 0x008000001300780b */ /* 0x000fce0003f4e000 */
[----:B------:R-:W-:-:S04]  /*0380*/  @P1 FMUL R20, R20, 0.25 ;  /* 0x3e80000014141820 */ /* 0x000fc80000400000 */
[----:B------:R-:W-:Y:S01]  /*0390*/  @!P3 FMUL R20, R20, 16777216 ;  /* 0x4b8000001414b820 */ /* 0x000fe20000400000 */
[----:B------:R-:W-:-:S04]  /*03a0*/  @P0 FMUL R19, R19, 0.25 ;  /* 0x3e80000013130820 */ /* 0x000fc80000400000 */
[----:B------:R-:W-:Y:S01]  /*03b0*/  @!P2 FMUL R19, R19, 16777216 ;  /* 0x4b8000001313a820 */ /* 0x000fe20000400000 */
[----:B------:R-:W0:Y:S01]  /*03c0*/  MUFU.RCP R20, R20 ;  /* 0x0000001400147308 */ /* 0x000e220000001000 */
[----:B------:R-:W-:-:S07]  /*03d0*/  FSEL R0, R7, 1, P0 ;  /* 0x3f80000007007808 */ /* 0x000fce0000000000 */
[----:B------:R-:W1:Y:S01]  /*03e0*/  MUFU.RCP R19, R19 ;  /* 0x0000001300137308 */ /* 0x000e620000001000 */
[----:B------:R-:W-:Y:S01]  /*03f0*/  FSEL R7, R7, 1, P1 ;  /* 0x3f80000007077808 */ /* 0x000fe20000800000 */
[----:B------:R-:W-:-:S04]  /*0400*/  @!P2 FMUL R0, R0, 16777216 ;  /* 0x4b8000000000a820 */ /* 0x000fc80000400000 */
[----:B------:R-:W-:Y:S01]  /*0410*/  @!P3 FMUL R7, R7, 16777216 ;  /* 0x4b8000000707b820 */ /* 0x000fe20000400000 */
[--C-:B-----5:R-:W-:Y:S01]  /*0420*/  FADD R15, R4, -R17.reuse ;  /* 0x80000011040f7221 */ /* 0x120fe20000000000 */
[--C-:B----4-:R-:W-:Y:S02]  /*0430*/  FADD R8, R8, -R18.reuse ;  /* 0x8000001208087221 */ /* 0x110fe40000000000 */
[----:B0-----:R-:W-:Y:S01]  /*0440*/  FMUL R7, R20, R7 ;  /* 0x0000000714077220 */ /* 0x001fe20000400000 */
[----:B------:R-:W-:Y:S01]  /*0450*/  FADD R5, R5, -R17 ;  /* 0x8000001105057221 */ /* 0x000fe20000000000 */
[----:B------:R-:W-:Y:S01]  /*0460*/  FADD R18, R9, -R18 ;  /* 0x8000001209127221 */ /* 0x000fe20000000000 */
[----:B-1----:R-:W-:Y:S01]  /*0470*/  FMUL R0, R19, R0 ;  /* 0x0000000013007220 */ /* 0x002fe20000400000 */
[C---:B------:R-:W-:Y:S02]  /*0480*/  FMUL R8, R7.reuse, R8 ;  /* 0x0000000807087220 */ /* 0x040fe40000400000 */
[----:B------:R-:W-:Y:S01]  /*0490*/  FMUL R18, R7, R18 ;  /* 0x0000001207127220 */ /* 0x000fe20000400000 */
[C---:B------:R-:W-:Y:S01]  /*04a0*/  FMUL R15, R0.reuse, R15 ;  /* 0x0000000f000f7220 */ /* 0x040fe20000400000 */
[----:B------:R-:W-:Y:S01]  /*04b0*/  FMUL R0, R0, R5 ;  /* 0x0000000500007220 */ /* 0x000fe20000400000 */
[----:B---3--:R-:W-:-:S02]  /*04c0*/  FFMA R8, R6, R8, R13 ;  /* 0x0000000806087223 */ /* 0x008fc4000000000d */
[C-C-:B------:R-:W-:Y:S01]  /*04d0*/  FFMA R15, R14.reuse, R15, R11.reuse ;  /* 0x0000000f0e0f7223 */ /* 0x140fe2000000000b */
[----:B------:R-:W-:Y:S01]  /*04e0*/  FFMA R11, R14, R0, R11 ;  /* 0x000000000e0b7223 */ /* 0x000fe2000000000b */
[----:B------:R-:W-:-:S03]  /*04f0*/  FFMA R18, R6, R18, R13 ;  /* 0x0000001206127223 */ /* 0x000fc6000000000d */
[----:B------:R-:W-:Y:S01]  /*0500*/  FSETP.GEU.AND P0, PT, R15, -R8, PT ;  /* 0x800000080f00720b */ /* 0x000fe20003f0e000 */
[----:B------:R-:W-:Y:S01]  /*0510*/  FADD R8, R8, R15 ;  /* 0x0000000f08087221 */ /* 0x000fe20000000000 */
[----:B------:R-:W-:Y:S01]  /*0520*/  FADD R0, R18, R11 ;  /* 0x0000000b12007221 */ /* 0x000fe20000000000 */
[----:B------:R-:W-:-:S03]  /*0530*/  FSETP.GEU.AND P1, PT, R11, -R18, PT ;  /* 0x800000120b00720b */ /* 0x000fc60003f2e000 */
[----:B------:R-:W-:Y:S02]  /*0540*/  FSEL R8, R8, RZ, P0 ;  /* 0x000000ff08087208 */ /* 0x000fe40000000000 */
[----:B------:R-:W-:-:S05]  /*0550*/  FSEL R9, R0, RZ, P1 ;  /* 0x000000ff00097208 */ /* 0x000fca0000800000 */
[----:B------:R-:W-:Y:S01]  /*0560*/  STG.E.64 desc[UR4][R2.64], R8 ;  /* 0x0000000802007986 */ /* 0x000fe2000c101b04 */
[----:B------:R-:W-:Y:S05]  /*0570*/  EXIT ;  /* 0x000000000000794d */ /* 0x000fea0003800000 */
.L_x_0:
[----:B------:R-:W-:-:S00]  /*0580*/  BRA `(.L_x_0) ;  /* 0xfffffffc00fc7947 */ /* 0x000fc0000383ffff */
[----:B------:R-:W-:-:S00]  /*0590*/  NOP ;  /* 0x0000000000007918 */ /* 0x000fc00000000000 */
        /* <DEDUP_REMOVED lines=14> */
.L_x_1:


//--------------------- .nv.global.init           --------------------------
	.section	.nv.global.init,"aw",@progbits
.nv.global.init:
	.type		_$_str,@object
	.size		_$_str,(_$_str_$_2 - _$_str)
_$_str:
        /*0000*/ 	.byte	0x5f, 0x5f, 0x43, 0x55, 0x44, 0x41, 0x5f, 0x46, 0x54, 0x5a, 0x00
	.type		_$_str_$_2,@object
	.size		_$_str_$_2,(.L_1 - _$_str_$_2)
_$_str_$_2:
        /*000b*/ 	.byte	0x5f, 0x5f, 0x43, 0x55, 0x44, 0x41, 0x5f, 0x50, 0x52, 0x45, 0x43, 0x5f, 0x53, 0x51, 0x52, 0x54
        /*001b*/ 	.byte	0x00
.L_1:


//--------------------- .nv.constant0.triton_poi_fused__native_batch_norm_legit_no_training_add_relu_10 --------------------------
	.section	.nv.constant0.triton_poi_fused__native_batch_norm_legit_no_training_add_relu_10,"a",@progbits
	.sectionflags	@""
	.align	4
.nv.constant0.triton_poi_fused__native_batch_norm_legit_no_training_add_relu_10:
	.zero		620
